//
// Generated by NVIDIA NVVM Compiler
//
// Compiler Build ID: CL-36424714
// Cuda compilation tools, release 13.0, V13.0.88
// Based on NVVM 20.0.0
//

.version 9.0
.target sm_100
.address_size 64

	// .globl	_Z15vector_add_cudaPfS_S_i

.visible .entry _Z15vector_add_cudaPfS_S_i(
	.param .u64 .ptr .align 1 _Z15vector_add_cudaPfS_S_i_param_0,
	.param .u64 .ptr .align 1 _Z15vector_add_cudaPfS_S_i_param_1,
	.param .u64 .ptr .align 1 _Z15vector_add_cudaPfS_S_i_param_2,
	.param .u32 _Z15vector_add_cudaPfS_S_i_param_3
)
{
	.reg .pred 	%p<2>;
	.reg .b32 	%r<5>;
	.reg .b32 	%f<4>;
	.reg .b64 	%rd<11>;

	ld.param.u64 	%rd1, [_Z15vector_add_cudaPfS_S_i_param_0];
	ld.param.u64 	%rd2, [_Z15vector_add_cudaPfS_S_i_param_1];
	ld.param.u64 	%rd3, [_Z15vector_add_cudaPfS_S_i_param_2];
	mov.u32 	%r2, %ntid.x;
	mov.u32 	%r3, %ctaid.x;
	mov.u32 	%r4, %tid.x;
	mad.lo.s32 	%r1, %r2, %r3, %r4;
	setp.gt.s32 	%p1, %r1, 999;
	@%p1 bra 	$L__BB0_2;
	cvta.to.global.u64 	%rd4, %rd2;
	cvta.to.global.u64 	%rd5, %rd3;
	cvta.to.global.u64 	%rd6, %rd1;
	mul.wide.s32 	%rd7, %r1, 4;
	add.s64 	%rd8, %rd4, %rd7;
	ld.global.f32 	%f1, [%rd8];
	add.s64 	%rd9, %rd5, %rd7;
	ld.global.f32 	%f2, [%rd9];
	add.f32 	%f3, %f1, %f2;
	add.s64 	%rd10, %rd6, %rd7;
	st.global.f32 	[%rd10], %f3;
$L__BB0_2:
	ret;

}


// ===== COMPILED SASS (sm_100) =====

	.target	sm_100

	.elftype	@"ET_EXEC"


//--------------------- .note.nv.tkinfo           --------------------------
	.section	.note.nv.tkinfo,"",@"SHT_NOTE"
	.sectionflags	@"SHF_NOTE_NV_TKINFO"
	.tkinfo
        /*0018*/ 	.word	0x00000002
        /*0030*/ 	.string	""
        /*0030*/ 	.string	"ptxas"
        /*0030*/ 	.string	"Cuda compilation tools, release 13.0, V13.0.88"
        /*0030*/ 	.string	"Build cuda_13.0.r13.0/compiler.36424714_0"
        /*0030*/ 	.string	"-arch sm_100 -m 64 "



//--------------------- .note.nv.cuinfo           --------------------------
	.section	.note.nv.cuinfo,"",@"SHT_NOTE"
	.sectionflags	@"SHF_NOTE_NV_CUINFO"
        /*0018*/ 	.short	0x0002
        /*001a*/ 	.short	0x0064
        /*001c*/ 	.short	0x0082
	.zero		2


//--------------------- .nv.info                  --------------------------
	.section	.nv.info,"",@"SHT_CUDA_INFO"
	.align	4


	//----- nvinfo : EIATTR_REGCOUNT
	.align		4
        /*0000*/ 	.byte	0x04, 0x2f
        /*0002*/ 	.short	(.L_1 - .L_0)
	.align		4
.L_0:
        /*0004*/ 	.word	index@(_Z15vector_add_cudaPfS_S_i)
        /*0008*/ 	.word	0x0000000c


	//----- nvinfo : EIATTR_FRAME_SIZE
	.align		4
.L_1:
        /*000c*/ 	.byte	0x04, 0x11
        /*000e*/ 	.short	(.L_3 - .L_2)
	.align		4
.L_2:
        /*0010*/ 	.word	index@(_Z15vector_add_cudaPfS_S_i)
        /*0014*/ 	.word	0x00000000


	//----- nvinfo : EIATTR_MIN_STACK_SIZE
	.align		4
.L_3:
        /*0018*/ 	.byte	0x04, 0x12
        /*001a*/ 	.short	(.L_5 - .L_4)
	.align		4
.L_4:
        /*001c*/ 	.word	index@(_Z15vector_add_cudaPfS_S_i)
        /*0020*/ 	.word	0x00000000
.L_5:


//--------------------- .nv.compat                --------------------------
	.section	.nv.compat,"",@"SHT_CUDA_COMPAT_INFO"
	.align	4
        /*0000*/ 	.byte	0x02, 0x09, 0x00, 0x00, 0x02, 0x02, 0x01, 0x00, 0x02, 0x05, 0x05, 0x00, 0x03, 0x07, 0x01, 0x01
        /*0010*/ 	.byte	0x02, 0x03, 0x00, 0x00, 0x02, 0x06, 0x01, 0x00, 0x04, 0x0b, 0x08, 0x00, 0x09, 0x00, 0x00, 0x00
        /*0020*/ 	.byte	0x00, 0x00, 0x00, 0x00


//--------------------- .nv.info._Z15vector_add_cudaPfS_S_i --------------------------
	.section	.nv.info._Z15vector_add_cudaPfS_S_i,"",@"SHT_CUDA_INFO"
	.sectionflags	@""
	.align	4


	//----- nvinfo : EIATTR_CUDA_API_VERSION
	.align		4
        /*0000*/ 	.byte	0x04, 0x37
        /*0002*/ 	.short	(.L_7 - .L_6)
.L_6:
        /*0004*/ 	.word	0x00000082


	//----- nvinfo : EIATTR_KPARAM_INFO
	.align		4
.L_7:
        /*0008*/ 	.byte	0x04, 0x17
        /*000a*/ 	.short	(.L_9 - .L_8)
.L_8:
        /*000c*/ 	.word	0x00000000
        /*0010*/ 	.short	0x0003
        /*0012*/ 	.short	0x0018
        /*0014*/ 	.byte	0x00, 0xf0, 0x11, 0x00


	//----- nvinfo : EIATTR_KPARAM_INFO
	.align		4
.L_9:
        /*0018*/ 	.byte	0x04, 0x17
        /*001a*/ 	.short	(.L_11 - .L_10)
.L_10:
        /*001c*/ 	.word	0x00000000
        /*0020*/ 	.short	0x0002
        /*0022*/ 	.short	0x0010
        /*0024*/ 	.byte	0x00, 0xf5, 0x21, 0x00


	//----- nvinfo : EIATTR_KPARAM_INFO
	.align		4
.L_11:
        /*0028*/ 	.byte	0x04, 0x17
        /*002a*/ 	.short	(.L_13 - .L_12)
.L_12:
        /*002c*/ 	.word	0x00000000
        /*0030*/ 	.short	0x0001
        /*0032*/ 	.short	0x0008
        /*0034*/ 	.byte	0x00, 0xf5, 0x21, 0x00


	//----- nvinfo : EIATTR_KPARAM_INFO
	.align		4
.L_13:
        /*0038*/ 	.byte	0x04, 0x17
        /*003a*/ 	.short	(.L_15 - .L_14)
.L_14:
        /*003c*/ 	.word	0x00000000
        /*0040*/ 	.short	0x0000
        /*0042*/ 	.short	0x0000
        /*0044*/ 	.byte	0x00, 0xf5, 0x21, 0x00


	//----- nvinfo : EIATTR_SPARSE_MMA_MASK
	.align		4
.L_15:
        /*0048*/ 	.byte	0x03, 0x50
        /*004a*/ 	.short	0x0000


	//----- nvinfo : EIATTR_MAXREG_COUNT
	.align		4
        /*004c*/ 	.byte	0x03, 0x1b
        /*004e*/ 	.short	0x00ff


	//----- nvinfo : EIATTR_MERCURY_ISA_VERSION
	.align		4
        /*0050*/ 	.byte	0x03, 0x5f
        /*0052*/ 	.short	0x0101


	//----- nvinfo : EIATTR_VRC_CTA_INIT_COUNT
	.align		4
        /*0054*/ 	.byte	0x02, 0x4a
	.zero		1
	.zero		1


	//----- nvinfo : EIATTR_EXIT_INSTR_OFFSETS
	.align		4
        /*0058*/ 	.byte	0x04, 0x1c
        /*005a*/ 	.short	(.L_17 - .L_16)


	//   ....[0]....
.L_16:
        /*005c*/ 	.word	0x00000060


	//   ....[1]....
        /*0060*/ 	.word	0x00000120


	//----- nvinfo : EIATTR_CBANK_PARAM_SIZE
	.align		4
.L_17:
        /*0064*/ 	.byte	0x03, 0x19
        /*0066*/ 	.short	0x001c


	//----- nvinfo : EIATTR_PARAM_CBANK
	.align		4
        /*0068*/ 	.byte	0x04, 0x0a
        /*006a*/ 	.short	(.L_19 - .L_18)
	.align		4
.L_18:
        /*006c*/ 	.word	index@(.nv.constant0._Z15vector_add_cudaPfS_S_i)
        /*0070*/ 	.short	0x0380
        /*0072*/ 	.short	0x001c


	//----- nvinfo : EIATTR_SW_WAR
	.align		4
.L_19:
        /*0074*/ 	.byte	0x04, 0x36
        /*0076*/ 	.short	(.L_21 - .L_20)
.L_20:
        /*0078*/ 	.word	0x00000008
.L_21:


//--------------------- .nv.callgraph             --------------------------
	.section	.nv.callgraph,"",@"SHT_CUDA_CALLGRAPH"
	.align	4
	.sectionentsize	8
	.align		4
        /*0000*/ 	.word	0x00000000
	.align		4
        /*0004*/ 	.word	0xffffffff
	.align		4
        /*0008*/ 	.word	0x00000000
	.align		4
        /*000c*/ 	.word	0xfffffffe
	.align		4
        /*0010*/ 	.word	0x00000000
	.align		4
        /*0014*/ 	.word	0xfffffffd
	.align		4
        /*0018*/ 	.word	0x00000000
	.align		4
        /*001c*/ 	.word	0xfffffffc


//--------------------- .text._Z15vector_add_cudaPfS_S_i --------------------------
	.section	.text._Z15vector_add_cudaPfS_S_i,"ax",@progbits
	.align	128
        .global         _Z15vector_add_cudaPfS_S_i
        .type           _Z15vector_add_cudaPfS_S_i,@function
        .size           _Z15vector_add_cudaPfS_S_i,(.L_x_1 - _Z15vector_add_cudaPfS_S_i)
        .other          _Z15vector_add_cudaPfS_S_i,@"STO_CUDA_ENTRY STV_DEFAULT"
_Z15vector_add_cudaPfS_S_i:
.text._Z15vector_add_cudaPfS_S_i:
[----:B------:R-:W-:Y:S01]  /*0000*/  LDC R1, c[0x0][0x37c] ;  /* 0x0000df00ff017b82 */ /* 0x000fe20000000800 */
[----:B------:R-:W0:Y:S01]  /*0010*/  S2R R9, SR_CTAID.X ;  /* 0x0000000000097919 */ /* 0x000e220000002500 */
[----:B------:R-:W0:Y:S01]  /*0020*/  LDCU UR4, c[0x0][0x360] ;  /* 0x00006c00ff0477ac */ /* 0x000e220008000800 */
[----:B------:R-:W0:Y:S02]  /*0030*/  S2R R0, SR_TID.X ;  /* 0x0000000000007919 */ /* 0x000e240000002100 */
[----:B0-----:R-:W-:-:S05]  /*0040*/  IMAD R9, R9, UR4, R0 ;  /* 0x0000000409097c24 */ /* 0x001fca000f8e0200 */
[----:B------:R-:W-:-:S13]  /*0050*/  ISETP.GT.AND P0, PT, R9, 0x3e7, PT ;  /* 0x000003e70900780c */ /* 0x000fda0003f04270 */
[----:B------:R-:W-:Y:S05]  /*0060*/  @P0 EXIT ;  /* 0x000000000000094d */ /* 0x000fea0003800000 */
[----:B------:R-:W0:Y:S01]  /*0070*/  LDC.64 R2, c[0x0][0x388] ;  /* 0x0000e200ff027b82 */ /* 0x000e220000000a00 */
[----:B------:R-:W1:Y:S07]  /*0080*/  LDCU.64 UR4, c[0x0][0x358] ;  /* 0x00006b00ff0477ac */ /* 0x000e6e0008000a00 */
[----:B------:R-:W2:Y:S08]  /*0090*/  LDC.64 R4, c[0x0][0x390] ;  /* 0x0000e400ff047b82 */ /* 0x000eb00000000a00 */
[----:B------:R-:W3:Y:S01]  /*00a0*/  LDC.64 R6, c[0x0][0x380] ;  /* 0x0000e000ff067b82 */ /* 0x000ee20000000a00 */
[----:B0-----:R-:W-:-:S06]  /*00b0*/  IMAD.WIDE R2, R9, 0x4, R2 ;  /* 0x0000000409027825 */ /* 0x001fcc00078e0202 */
[----:B-1----:R-:W4:Y:S01]  /*00c0*/  LDG.E R2, desc[UR4][R2.64] ;  /* 0x0000000402027981 */ /* 0x002f22000c1e1900 */
[----:B--2---:R-:W-:-:S06]  /*00d0*/  IMAD.WIDE R4, R9, 0x4, R4 ;  /* 0x0000000409047825 */ /* 0x004fcc00078e0204 */
[----:B------:R-:W4:Y:S01]  /*00e0*/  LDG.E R5, desc[UR4][R4.64] ;  /* 0x0000000404057981 */ /* 0x000f22000c1e1900 */
[----:B---3--:R-:W-:-:S04]  /*00f0*/  IMAD.WIDE R6, R9, 0x4, R6 ;  /* 0x0000000409067825 */ /* 0x008fc800078e0206 */
[----:B----4-:R-:W-:-:S05]  /*0100*/  FADD R9, R2, R5 ;  /* 0x0000000502097221 */ /* 0x010fca0000000000 */
[----:B------:R-:W-:Y:S01]  /*0110*/  STG.E desc[UR4][R6.64], R9 ;  /* 0x0000000906007986 */ /* 0x000fe2000c101904 */
[----:B------:R-:W-:Y:S05]  /*0120*/  EXIT ;  /* 0x000000000000794d */ /* 0x000fea0003800000 */
.L_x_0:
[----:B------:R-:W-:-:S00]  /*0130*/  BRA `(.L_x_0) ;  /* 0xfffffffc00fc7947 */ /* 0x000fc0000383ffff */
[----:B------:R-:W-:-:S00]  /*0140*/  NOP ;  /* 0x0000000000007918 */ /* 0x000fc00000000000 */
        /* <DEDUP_REMOVED lines=11> */
.L_x_1:


//--------------------- .nv.shared.reserved.0     --------------------------
	.section	.nv.shared.reserved.0,"aw",@nobits
	.weak		__nv_reservedSMEM_offset_0_alias
	.size		__nv_reservedSMEM_offset_0_alias, 0, 64
	.other		__nv_reservedSMEM_offset_0_alias,@"STO_CUDA_RESERVED_SHARED STV_DEFAULT"
__nv_reservedSMEM_offset_0_alias:
	.zero		0
	.zero		64


//--------------------- .nv.constant0._Z15vector_add_cudaPfS_S_i --------------------------
	.section	.nv.constant0._Z15vector_add_cudaPfS_S_i,"a",@progbits
	.sectionflags	@""
	.align	4
.nv.constant0._Z15vector_add_cudaPfS_S_i:
	.zero		924


//--------------------- SYMBOLS --------------------------

	.type		.nv.reservedSmem.offset0,@object
	.size		.nv.reservedSmem.offset0,0x4
